//
// Generated by NVIDIA NVVM Compiler
//
// Compiler Build ID: CL-36424714
// Cuda compilation tools, release 13.0, V13.0.88
// Based on NVVM 20.0.0
//

.version 9.0
.target sm_100
.address_size 64

	// .globl	_Z9my_kernelPiS_S_

.visible .entry _Z9my_kernelPiS_S_(
	.param .u64 .ptr .align 1 _Z9my_kernelPiS_S__param_0,
	.param .u64 .ptr .align 1 _Z9my_kernelPiS_S__param_1,
	.param .u64 .ptr .align 1 _Z9my_kernelPiS_S__param_2
)
{
	.reg .pred 	%p<2>;
	.reg .b32 	%r<8>;
	.reg .b64 	%rd<11>;

	ld.param.u64 	%rd1, [_Z9my_kernelPiS_S__param_0];
	ld.param.u64 	%rd2, [_Z9my_kernelPiS_S__param_1];
	ld.param.u64 	%rd3, [_Z9my_kernelPiS_S__param_2];
	mov.u32 	%r2, %ctaid.x;
	mov.u32 	%r3, %ntid.x;
	mov.u32 	%r4, %tid.x;
	mad.lo.s32 	%r1, %r2, %r3, %r4;
	setp.gt.s32 	%p1, %r1, 4194303;
	@%p1 bra 	$L__BB0_2;
	cvta.to.global.u64 	%rd4, %rd1;
	cvta.to.global.u64 	%rd5, %rd2;
	cvta.to.global.u64 	%rd6, %rd3;
	mul.wide.s32 	%rd7, %r1, 4;
	add.s64 	%rd8, %rd4, %rd7;
	ld.global.u32 	%r5, [%rd8];
	add.s64 	%rd9, %rd5, %rd7;
	ld.global.u32 	%r6, [%rd9];
	add.s32 	%r7, %r6, %r5;
	add.s64 	%rd10, %rd6, %rd7;
	st.global.u32 	[%rd10], %r7;
$L__BB0_2:
	ret;

}


// ===== COMPILED SASS (sm_100) =====

	.target	sm_100

	.elftype	@"ET_EXEC"


//--------------------- .note.nv.tkinfo           --------------------------
	.section	.note.nv.tkinfo,"",@"SHT_NOTE"
	.sectionflags	@"SHF_NOTE_NV_TKINFO"
	.tkinfo
        /*0018*/ 	.word	0x00000002
        /*0030*/ 	.string	""
        /*0030*/ 	.string	"ptxas"
        /*0030*/ 	.string	"Cuda compilation tools, release 13.0, V13.0.88"
        /*0030*/ 	.string	"Build cuda_13.0.r13.0/compiler.36424714_0"
        /*0030*/ 	.string	"-arch sm_100 -m 64 "



//--------------------- .note.nv.cuinfo           --------------------------
	.section	.note.nv.cuinfo,"",@"SHT_NOTE"
	.sectionflags	@"SHF_NOTE_NV_CUINFO"
        /*0018*/ 	.short	0x0002
        /*001a*/ 	.short	0x0064
        /*001c*/ 	.short	0x0082
	.zero		2


//--------------------- .nv.info                  --------------------------
	.section	.nv.info,"",@"SHT_CUDA_INFO"
	.align	4


	//----- nvinfo : EIATTR_REGCOUNT
	.align		4
        /*0000*/ 	.byte	0x04, 0x2f
        /*0002*/ 	.short	(.L_1 - .L_0)
	.align		4
.L_0:
        /*0004*/ 	.word	index@(_Z9my_kernelPiS_S_)
        /*0008*/ 	.word	0x0000000c


	//----- nvinfo : EIATTR_FRAME_SIZE
	.align		4
.L_1:
        /*000c*/ 	.byte	0x04, 0x11
        /*000e*/ 	.short	(.L_3 - .L_2)
	.align		4
.L_2:
        /*0010*/ 	.word	index@(_Z9my_kernelPiS_S_)
        /*0014*/ 	.word	0x00000000


	//----- nvinfo : EIATTR_MIN_STACK_SIZE
	.align		4
.L_3:
        /*0018*/ 	.byte	0x04, 0x12
        /*001a*/ 	.short	(.L_5 - .L_4)
	.align		4
.L_4:
        /*001c*/ 	.word	index@(_Z9my_kernelPiS_S_)
        /*0020*/ 	.word	0x00000000
.L_5:


//--------------------- .nv.compat                --------------------------
	.section	.nv.compat,"",@"SHT_CUDA_COMPAT_INFO"
	.align	4
        /*0000*/ 	.byte	0x02, 0x09, 0x00, 0x00, 0x02, 0x02, 0x01, 0x00, 0x02, 0x05, 0x05, 0x00, 0x03, 0x07, 0x01, 0x01
        /*0010*/ 	.byte	0x02, 0x03, 0x00, 0x00, 0x02, 0x06, 0x01, 0x00, 0x04, 0x0b, 0x08, 0x00, 0x09, 0x00, 0x00, 0x00
        /*0020*/ 	.byte	0x00, 0x00, 0x00, 0x00


//--------------------- .nv.info._Z9my_kernelPiS_S_ --------------------------
	.section	.nv.info._Z9my_kernelPiS_S_,"",@"SHT_CUDA_INFO"
	.sectionflags	@""
	.align	4


	//----- nvinfo : EIATTR_CUDA_API_VERSION
	.align		4
        /*0000*/ 	.byte	0x04, 0x37
        /*0002*/ 	.short	(.L_7 - .L_6)
.L_6:
        /*0004*/ 	.word	0x00000082


	//----- nvinfo : EIATTR_KPARAM_INFO
	.align		4
.L_7:
        /*0008*/ 	.byte	0x04, 0x17
        /*000a*/ 	.short	(.L_9 - .L_8)
.L_8:
        /*000c*/ 	.word	0x00000000
        /*0010*/ 	.short	0x0002
        /*0012*/ 	.short	0x0010
        /*0014*/ 	.byte	0x00, 0xf5, 0x21, 0x00


	//----- nvinfo : EIATTR_KPARAM_INFO
	.align		4
.L_9:
        /*0018*/ 	.byte	0x04, 0x17
        /*001a*/ 	.short	(.L_11 - .L_10)
.L_10:
        /*001c*/ 	.word	0x00000000
        /*0020*/ 	.short	0x0001
        /*0022*/ 	.short	0x0008
        /*0024*/ 	.byte	0x00, 0xf5, 0x21, 0x00


	//----- nvinfo : EIATTR_KPARAM_INFO
	.align		4
.L_11:
        /*0028*/ 	.byte	0x04, 0x17
        /*002a*/ 	.short	(.L_13 - .L_12)
.L_12:
        /*002c*/ 	.word	0x00000000
        /*0030*/ 	.short	0x0000
        /*0032*/ 	.short	0x0000
        /*0034*/ 	.byte	0x00, 0xf5, 0x21, 0x00


	//----- nvinfo : EIATTR_SPARSE_MMA_MASK
	.align		4
.L_13:
        /*0038*/ 	.byte	0x03, 0x50
        /*003a*/ 	.short	0x0000


	//----- nvinfo : EIATTR_MAXREG_COUNT
	.align		4
        /*003c*/ 	.byte	0x03, 0x1b
        /*003e*/ 	.short	0x00ff


	//----- nvinfo : EIATTR_MERCURY_ISA_VERSION
	.align		4
        /*0040*/ 	.byte	0x03, 0x5f
        /*0042*/ 	.short	0x0101


	//----- nvinfo : EIATTR_VRC_CTA_INIT_COUNT
	.align		4
        /*0044*/ 	.byte	0x02, 0x4a
	.zero		1
	.zero		1


	//----- nvinfo : EIATTR_EXIT_INSTR_OFFSETS
	.align		4
        /*0048*/ 	.byte	0x04, 0x1c
        /*004a*/ 	.short	(.L_15 - .L_14)


	//   ....[0]....
.L_14:
        /*004c*/ 	.word	0x00000060


	//   ....[1]....
        /*0050*/ 	.word	0x00000120


	//----- nvinfo : EIATTR_CBANK_PARAM_SIZE
	.align		4
.L_15:
        /*0054*/ 	.byte	0x03, 0x19
        /*0056*/ 	.short	0x0018


	//----- nvinfo : EIATTR_PARAM_CBANK
	.align		4
        /*0058*/ 	.byte	0x04, 0x0a
        /*005a*/ 	.short	(.L_17 - .L_16)
	.align		4
.L_16:
        /*005c*/ 	.word	index@(.nv.constant0._Z9my_kernelPiS_S_)
        /*0060*/ 	.short	0x0380
        /*0062*/ 	.short	0x0018


	//----- nvinfo : EIATTR_SW_WAR
	.align		4
.L_17:
        /*0064*/ 	.byte	0x04, 0x36
        /*0066*/ 	.short	(.L_19 - .L_18)
.L_18:
        /*0068*/ 	.word	0x00000008
.L_19:


//--------------------- .nv.callgraph             --------------------------
	.section	.nv.callgraph,"",@"SHT_CUDA_CALLGRAPH"
	.align	4
	.sectionentsize	8
	.align		4
        /*0000*/ 	.word	0x00000000
	.align		4
        /*0004*/ 	.word	0xffffffff
	.align		4
        /*0008*/ 	.word	0x00000000
	.align		4
        /*000c*/ 	.word	0xfffffffe
	.align		4
        /*0010*/ 	.word	0x00000000
	.align		4
        /*0014*/ 	.word	0xfffffffd
	.align		4
        /*0018*/ 	.word	0x00000000
	.align		4
        /*001c*/ 	.word	0xfffffffc


//--------------------- .text._Z9my_kernelPiS_S_  --------------------------
	.section	.text._Z9my_kernelPiS_S_,"ax",@progbits
	.align	128
        .global         _Z9my_kernelPiS_S_
        .type           _Z9my_kernelPiS_S_,@function
        .size           _Z9my_kernelPiS_S_,(.L_x_1 - _Z9my_kernelPiS_S_)
        .other          _Z9my_kernelPiS_S_,@"STO_CUDA_ENTRY STV_DEFAULT"
_Z9my_kernelPiS_S_:
.text._Z9my_kernelPiS_S_:
[----:B------:R-:W-:Y:S01]  /*0000*/  LDC R1, c[0x0][0x37c] ;  /* 0x0000df00ff017b82 */ /* 0x000fe20000000800 */
[----:B------:R-:W0:Y:S07]  /*0010*/  S2R R0, SR_TID.X ;  /* 0x0000000000007919 */ /* 0x000e2e0000002100 */
[----:B------:R-:W0:Y:S08]  /*0020*/  S2UR UR4, SR_CTAID.X ;  /* 0x00000000000479c3 */ /* 0x000e300000002500 */
[----:B------:R-:W0:Y:S02]  /*0030*/  LDC R9, c[0x0][0x360] ;  /* 0x0000d800ff097b82 */ /* 0x000e240000000800 */
[----:B0-----:R-:W-:-:S05]  /*0040*/  IMAD R9, R9, UR4, R0 ;  /* 0x0000000409097c24 */ /* 0x001fca000f8e0200 */
[----:B------:R-:W-:-:S13]  /*0050*/  ISETP.GT.AND P0, PT, R9, 0x3fffff, PT ;  /* 0x003fffff0900780c */ /* 0x000fda0003f04270 */
[----:B------:R-:W-:Y:S05]  /*0060*/  @P0 EXIT ;  /* 0x000000000000094d */ /* 0x000fea0003800000 */
[----:B------:R-:W0:Y:S01]  /*0070*/  LDC.64 R2, c[0x0][0x380] ;  /* 0x0000e000ff027b82 */ /* 0x000e220000000a00 */
[----:B------:R-:W1:Y:S07]  /*0080*/  LDCU.64 UR4, c[0x0][0x358] ;  /* 0x00006b00ff0477ac */ /* 0x000e6e0008000a00 */
[----:B------:R-:W2:Y:S08]  /*0090*/  LDC.64 R4, c[0x0][0x388] ;  /* 0x0000e200ff047b82 */ /* 0x000eb00000000a00 */
[----:B------:R-:W3:Y:S01]  /*00a0*/  LDC.64 R6, c[0x0][0x390] ;  /* 0x0000e400ff067b82 */ /* 0x000ee20000000a00 */
[----:B0-----:R-:W-:-:S06]  /*00b0*/  IMAD.WIDE R2, R9, 0x4, R2 ;  /* 0x0000000409027825 */ /* 0x001fcc00078e0202 */
[----:B-1----:R-:W4:Y:S01]  /*00c0*/  LDG.E R2, desc[UR4][R2.64] ;  /* 0x0000000402027981 */ /* 0x002f22000c1e1900 */
[----:B--2---:R-:W-:-:S06]  /*00d0*/  IMAD.WIDE R4, R9, 0x4, R4 ;  /* 0x0000000409047825 */ /* 0x004fcc00078e0204 */
[----:B------:R-:W4:Y:S01]  /*00e0*/  LDG.E R5, desc[UR4][R4.64] ;  /* 0x0000000404057981 */ /* 0x000f22000c1e1900 */
[----:B---3--:R-:W-:Y:S01]  /*00f0*/  IMAD.WIDE R6, R9, 0x4, R6 ;  /* 0x0000000409067825 */ /* 0x008fe200078e0206 */
[----:B----4-:R-:W-:-:S05]  /*0100*/  IADD3 R9, PT, PT, R2, R5, RZ ;  /* 0x0000000502097210 */ /* 0x010fca0007ffe0ff */
[----:B------:R-:W-:Y:S01]  /*0110*/  STG.E desc[UR4][R6.64], R9 ;  /* 0x0000000906007986 */ /* 0x000fe2000c101904 */
[----:B------:R-:W-:Y:S05]  /*0120*/  EXIT ;  /* 0x000000000000794d */ /* 0x000fea0003800000 */
.L_x_0:
[----:B------:R-:W-:-:S00]  /*0130*/  BRA `(.L_x_0) ;  /* 0xfffffffc00fc7947 */ /* 0x000fc0000383ffff */
[----:B------:R-:W-:-:S00]  /*0140*/  NOP ;  /* 0x0000000000007918 */ /* 0x000fc00000000000 */
        /* <DEDUP_REMOVED lines=11> */
.L_x_1:


//--------------------- .nv.shared.reserved.0     --------------------------
	.section	.nv.shared.reserved.0,"aw",@nobits
	.weak		__nv_reservedSMEM_offset_0_alias
	.size		__nv_reservedSMEM_offset_0_alias, 0, 64
	.other		__nv_reservedSMEM_offset_0_alias,@"STO_CUDA_RESERVED_SHARED STV_DEFAULT"
__nv_reservedSMEM_offset_0_alias:
	.zero		0
	.zero		64


//--------------------- .nv.constant0._Z9my_kernelPiS_S_ --------------------------
	.section	.nv.constant0._Z9my_kernelPiS_S_,"a",@progbits
	.sectionflags	@""
	.align	4
.nv.constant0._Z9my_kernelPiS_S_:
	.zero		920


//--------------------- SYMBOLS --------------------------

	.type		.nv.reservedSmem.offset0,@object
	.size		.nv.reservedSmem.offset0,0x4
